//
// Generated by NVIDIA NVVM Compiler
//
// Compiler Build ID: CL-36424714
// Cuda compilation tools, release 13.0, V13.0.88
// Based on NVVM 20.0.0
//

.version 9.0
.target sm_100
.address_size 64

	// .globl	_Z17matrixMultiplyGPUPKdS0_Pdi

.visible .entry _Z17matrixMultiplyGPUPKdS0_Pdi(
	.param .u64 .ptr .align 1 _Z17matrixMultiplyGPUPKdS0_Pdi_param_0,
	.param .u64 .ptr .align 1 _Z17matrixMultiplyGPUPKdS0_Pdi_param_1,
	.param .u64 .ptr .align 1 _Z17matrixMultiplyGPUPKdS0_Pdi_param_2,
	.param .u32 _Z17matrixMultiplyGPUPKdS0_Pdi_param_3
)
{
	.reg .pred 	%p<10>;
	.reg .b32 	%r<79>;
	.reg .b64 	%rd<78>;
	.reg .b64 	%fd<67>;

	ld.param.u64 	%rd10, [_Z17matrixMultiplyGPUPKdS0_Pdi_param_0];
	ld.param.u64 	%rd11, [_Z17matrixMultiplyGPUPKdS0_Pdi_param_1];
	ld.param.u32 	%r42, [_Z17matrixMultiplyGPUPKdS0_Pdi_param_3];
	cvta.to.global.u64 	%rd1, %rd11;
	cvta.to.global.u64 	%rd2, %rd10;
	mov.u32 	%r1, %ctaid.y;
	mov.u32 	%r2, %ntid.y;
	mul.lo.s32 	%r3, %r1, %r2;
	mov.u32 	%r4, %tid.y;
	add.s32 	%r5, %r3, %r4;
	mov.u32 	%r43, %ctaid.x;
	mov.u32 	%r44, %ntid.x;
	mov.u32 	%r45, %tid.x;
	mad.lo.s32 	%r6, %r43, %r44, %r45;
	max.s32 	%r46, %r5, %r6;
	setp.ge.s32 	%p1, %r46, %r42;
	@%p1 bra 	$L__BB0_13;
	and.b32  	%r7, %r42, 7;
	setp.lt.u32 	%p2, %r42, 8;
	mov.f64 	%fd66, 0d0000000000000000;
	mov.b32 	%r77, 0;
	@%p2 bra 	$L__BB0_4;
	and.b32  	%r48, %r42, 2147483640;
	neg.s32 	%r75, %r48;
	add.s32 	%r49, %r4, %r42;
	add.s32 	%r74, %r49, %r3;
	shl.b32 	%r10, %r42, 3;
	shl.b32 	%r50, %r42, 1;
	add.s32 	%r73, %r5, %r50;
	mad.lo.s32 	%r72, %r42, 3, %r5;
	shl.b32 	%r51, %r42, 2;
	add.s32 	%r71, %r5, %r51;
	mad.lo.s32 	%r70, %r42, 5, %r5;
	mad.lo.s32 	%r69, %r42, 6, %r5;
	mad.lo.s32 	%r68, %r42, 7, %r5;
	mul.wide.u32 	%rd12, %r2, %r1;
	cvt.u64.u32 	%rd13, %r4;
	add.s64 	%rd14, %rd12, %rd13;
	shl.b64 	%rd15, %rd14, 3;
	add.s64 	%rd77, %rd1, %rd15;
	mul.wide.s32 	%rd16, %r42, 16;
	add.s64 	%rd4, %rd2, %rd16;
	mul.wide.s32 	%rd17, %r42, 24;
	add.s64 	%rd5, %rd2, %rd17;
	mul.wide.s32 	%rd18, %r42, 40;
	add.s64 	%rd6, %rd2, %rd18;
	mov.f64 	%fd66, 0d0000000000000000;
	mov.u32 	%r67, %r6;
$L__BB0_3:
	.pragma "nounroll";
	and.b32  	%r77, %r42, 2147483640;
	mul.wide.s32 	%rd19, %r67, 8;
	mul.wide.s32 	%rd20, %r42, 8;
	add.s64 	%rd21, %rd2, %rd19;
	add.s64 	%rd22, %rd21, %rd20;
	add.s64 	%rd23, %rd4, %rd19;
	add.s64 	%rd24, %rd5, %rd19;
	mul.wide.s32 	%rd25, %r42, 32;
	add.s64 	%rd26, %rd21, %rd25;
	add.s64 	%rd27, %rd6, %rd19;
	mul.wide.s32 	%rd28, %r42, 48;
	add.s64 	%rd29, %rd21, %rd28;
	mul.wide.s32 	%rd30, %r42, 56;
	add.s64 	%rd31, %rd21, %rd30;
	ld.global.f64 	%fd16, [%rd21];
	ld.global.f64 	%fd17, [%rd77];
	fma.rn.f64 	%fd18, %fd16, %fd17, %fd66;
	ld.global.f64 	%fd19, [%rd22];
	mul.wide.u32 	%rd32, %r74, 8;
	add.s64 	%rd33, %rd1, %rd32;
	ld.global.f64 	%fd20, [%rd33];
	fma.rn.f64 	%fd21, %fd19, %fd20, %fd18;
	ld.global.f64 	%fd22, [%rd23];
	mul.wide.u32 	%rd34, %r73, 8;
	add.s64 	%rd35, %rd1, %rd34;
	ld.global.f64 	%fd23, [%rd35];
	fma.rn.f64 	%fd24, %fd22, %fd23, %fd21;
	ld.global.f64 	%fd25, [%rd24];
	mul.wide.u32 	%rd36, %r72, 8;
	add.s64 	%rd37, %rd1, %rd36;
	ld.global.f64 	%fd26, [%rd37];
	fma.rn.f64 	%fd27, %fd25, %fd26, %fd24;
	ld.global.f64 	%fd28, [%rd26];
	mul.wide.u32 	%rd38, %r71, 8;
	add.s64 	%rd39, %rd1, %rd38;
	ld.global.f64 	%fd29, [%rd39];
	fma.rn.f64 	%fd30, %fd28, %fd29, %fd27;
	ld.global.f64 	%fd31, [%rd27];
	mul.wide.u32 	%rd40, %r70, 8;
	add.s64 	%rd41, %rd1, %rd40;
	ld.global.f64 	%fd32, [%rd41];
	fma.rn.f64 	%fd33, %fd31, %fd32, %fd30;
	ld.global.f64 	%fd34, [%rd29];
	mul.wide.u32 	%rd42, %r69, 8;
	add.s64 	%rd43, %rd1, %rd42;
	ld.global.f64 	%fd35, [%rd43];
	fma.rn.f64 	%fd36, %fd34, %fd35, %fd33;
	ld.global.f64 	%fd37, [%rd31];
	mul.wide.u32 	%rd44, %r68, 8;
	add.s64 	%rd45, %rd1, %rd44;
	ld.global.f64 	%fd38, [%rd45];
	fma.rn.f64 	%fd66, %fd37, %fd38, %fd36;
	add.s32 	%r75, %r75, 8;
	add.s32 	%r74, %r74, %r10;
	add.s32 	%r73, %r73, %r10;
	add.s32 	%r72, %r72, %r10;
	add.s32 	%r71, %r71, %r10;
	add.s32 	%r70, %r70, %r10;
	add.s32 	%r69, %r69, %r10;
	add.s32 	%r68, %r68, %r10;
	mul.wide.u32 	%rd46, %r10, 8;
	add.s64 	%rd77, %rd77, %rd46;
	add.s32 	%r67, %r67, %r10;
	setp.ne.s32 	%p3, %r75, 0;
	@%p3 bra 	$L__BB0_3;
$L__BB0_4:
	setp.eq.s32 	%p4, %r7, 0;
	@%p4 bra 	$L__BB0_12;
	and.b32  	%r37, %r42, 3;
	setp.lt.u32 	%p5, %r7, 4;
	@%p5 bra 	$L__BB0_7;
	mul.lo.s32 	%r52, %r77, %r42;
	add.s32 	%r53, %r52, %r6;
	mul.wide.s32 	%rd47, %r53, 8;
	add.s64 	%rd48, %rd2, %rd47;
	ld.global.f64 	%fd40, [%rd48];
	add.s32 	%r54, %r52, %r5;
	mul.wide.u32 	%rd49, %r54, 8;
	add.s64 	%rd50, %rd1, %rd49;
	ld.global.f64 	%fd41, [%rd50];
	fma.rn.f64 	%fd42, %fd40, %fd41, %fd66;
	mul.wide.s32 	%rd51, %r42, 8;
	add.s64 	%rd52, %rd48, %rd51;
	ld.global.f64 	%fd43, [%rd52];
	add.s32 	%r55, %r54, %r42;
	mul.wide.u32 	%rd53, %r55, 8;
	add.s64 	%rd54, %rd1, %rd53;
	ld.global.f64 	%fd44, [%rd54];
	fma.rn.f64 	%fd45, %fd43, %fd44, %fd42;
	add.s64 	%rd55, %rd52, %rd51;
	ld.global.f64 	%fd46, [%rd55];
	add.s32 	%r56, %r55, %r42;
	mul.wide.u32 	%rd56, %r56, 8;
	add.s64 	%rd57, %rd1, %rd56;
	ld.global.f64 	%fd47, [%rd57];
	fma.rn.f64 	%fd48, %fd46, %fd47, %fd45;
	add.s64 	%rd58, %rd55, %rd51;
	ld.global.f64 	%fd49, [%rd58];
	add.s32 	%r57, %r56, %r42;
	mul.wide.u32 	%rd59, %r57, 8;
	add.s64 	%rd60, %rd1, %rd59;
	ld.global.f64 	%fd50, [%rd60];
	fma.rn.f64 	%fd66, %fd49, %fd50, %fd48;
	add.s32 	%r77, %r77, 4;
$L__BB0_7:
	setp.eq.s32 	%p6, %r37, 0;
	@%p6 bra 	$L__BB0_12;
	setp.eq.s32 	%p7, %r37, 1;
	@%p7 bra 	$L__BB0_10;
	mul.lo.s32 	%r58, %r77, %r42;
	add.s32 	%r59, %r58, %r6;
	mul.wide.s32 	%rd61, %r59, 8;
	add.s64 	%rd62, %rd2, %rd61;
	ld.global.f64 	%fd52, [%rd62];
	add.s32 	%r60, %r58, %r5;
	mul.wide.u32 	%rd63, %r60, 8;
	add.s64 	%rd64, %rd1, %rd63;
	ld.global.f64 	%fd53, [%rd64];
	fma.rn.f64 	%fd54, %fd52, %fd53, %fd66;
	mul.wide.s32 	%rd65, %r42, 8;
	add.s64 	%rd66, %rd62, %rd65;
	ld.global.f64 	%fd55, [%rd66];
	add.s32 	%r61, %r60, %r42;
	mul.wide.u32 	%rd67, %r61, 8;
	add.s64 	%rd68, %rd1, %rd67;
	ld.global.f64 	%fd56, [%rd68];
	fma.rn.f64 	%fd66, %fd55, %fd56, %fd54;
	add.s32 	%r77, %r77, 2;
$L__BB0_10:
	and.b32  	%r62, %r42, 1;
	setp.eq.b32 	%p8, %r62, 1;
	not.pred 	%p9, %p8;
	@%p9 bra 	$L__BB0_12;
	mul.lo.s32 	%r63, %r77, %r42;
	add.s32 	%r64, %r63, %r6;
	mul.wide.s32 	%rd69, %r64, 8;
	add.s64 	%rd70, %rd2, %rd69;
	ld.global.f64 	%fd57, [%rd70];
	add.s32 	%r65, %r63, %r5;
	mul.wide.u32 	%rd71, %r65, 8;
	add.s64 	%rd72, %rd1, %rd71;
	ld.global.f64 	%fd58, [%rd72];
	fma.rn.f64 	%fd66, %fd57, %fd58, %fd66;
$L__BB0_12:
	ld.param.u64 	%rd76, [_Z17matrixMultiplyGPUPKdS0_Pdi_param_2];
	mad.lo.s32 	%r66, %r42, %r5, %r6;
	cvta.to.global.u64 	%rd73, %rd76;
	mul.wide.s32 	%rd74, %r66, 8;
	add.s64 	%rd75, %rd73, %rd74;
	st.global.f64 	[%rd75], %fd66;
$L__BB0_13:
	ret;

}


// ===== COMPILED SASS (sm_100) =====

	.target	sm_100

	.elftype	@"ET_EXEC"


//--------------------- .note.nv.tkinfo           --------------------------
	.section	.note.nv.tkinfo,"",@"SHT_NOTE"
	.sectionflags	@"SHF_NOTE_NV_TKINFO"
	.tkinfo
        /*0018*/ 	.word	0x00000002
        /*0030*/ 	.string	""
        /*0030*/ 	.string	"ptxas"
        /*0030*/ 	.string	"Cuda compilation tools, release 13.0, V13.0.88"
        /*0030*/ 	.string	"Build cuda_13.0.r13.0/compiler.36424714_0"
        /*0030*/ 	.string	"-arch sm_100 -m 64 "



//--------------------- .note.nv.cuinfo           --------------------------
	.section	.note.nv.cuinfo,"",@"SHT_NOTE"
	.sectionflags	@"SHF_NOTE_NV_CUINFO"
        /*0018*/ 	.short	0x0002
        /*001a*/ 	.short	0x0064
        /*001c*/ 	.short	0x0082
	.zero		2


//--------------------- .nv.info                  --------------------------
	.section	.nv.info,"",@"SHT_CUDA_INFO"
	.align	4


	//----- nvinfo : EIATTR_REGCOUNT
	.align		4
        /*0000*/ 	.byte	0x04, 0x2f
        /*0002*/ 	.short	(.L_1 - .L_0)
	.align		4
.L_0:
        /*0004*/ 	.word	index@(_Z17matrixMultiplyGPUPKdS0_Pdi)
        /*0008*/ 	.word	0x00000020


	//----- nvinfo : EIATTR_FRAME_SIZE
	.align		4
.L_1:
        /*000c*/ 	.byte	0x04, 0x11
        /*000e*/ 	.short	(.L_3 - .L_2)
	.align		4
.L_2:
        /*0010*/ 	.word	index@(_Z17matrixMultiplyGPUPKdS0_Pdi)
        /*0014*/ 	.word	0x00000000


	//----- nvinfo : EIATTR_MIN_STACK_SIZE
	.align		4
.L_3:
        /*0018*/ 	.byte	0x04, 0x12
        /*001a*/ 	.short	(.L_5 - .L_4)
	.align		4
.L_4:
        /*001c*/ 	.word	index@(_Z17matrixMultiplyGPUPKdS0_Pdi)
        /*0020*/ 	.word	0x00000000
.L_5:


//--------------------- .nv.compat                --------------------------
	.section	.nv.compat,"",@"SHT_CUDA_COMPAT_INFO"
	.align	4
        /*0000*/ 	.byte	0x02, 0x09, 0x00, 0x00, 0x02, 0x02, 0x01, 0x00, 0x02, 0x05, 0x05, 0x00, 0x03, 0x07, 0x01, 0x01
        /*0010*/ 	.byte	0x02, 0x03, 0x00, 0x00, 0x02, 0x06, 0x01, 0x00, 0x04, 0x0b, 0x08, 0x00, 0x01, 0x00, 0x00, 0x00
        /*0020*/ 	.byte	0x00, 0x00, 0x00, 0x00


//--------------------- .nv.info._Z17matrixMultiplyGPUPKdS0_Pdi --------------------------
	.section	.nv.info._Z17matrixMultiplyGPUPKdS0_Pdi,"",@"SHT_CUDA_INFO"
	.sectionflags	@""
	.align	4


	//----- nvinfo : EIATTR_CUDA_API_VERSION
	.align		4
        /*0000*/ 	.byte	0x04, 0x37
        /*0002*/ 	.short	(.L_7 - .L_6)
.L_6:
        /*0004*/ 	.word	0x00000082


	//----- nvinfo : EIATTR_KPARAM_INFO
	.align		4
.L_7:
        /*0008*/ 	.byte	0x04, 0x17
        /*000a*/ 	.short	(.L_9 - .L_8)
.L_8:
        /*000c*/ 	.word	0x00000000
        /*0010*/ 	.short	0x0003
        /*0012*/ 	.short	0x0018
        /*0014*/ 	.byte	0x00, 0xf0, 0x11, 0x00


	//----- nvinfo : EIATTR_KPARAM_INFO
	.align		4
.L_9:
        /*0018*/ 	.byte	0x04, 0x17
        /*001a*/ 	.short	(.L_11 - .L_10)
.L_10:
        /*001c*/ 	.word	0x00000000
        /*0020*/ 	.short	0x0002
        /*0022*/ 	.short	0x0010
        /*0024*/ 	.byte	0x00, 0xf5, 0x21, 0x00


	//----- nvinfo : EIATTR_KPARAM_INFO
	.align		4
.L_11:
        /*0028*/ 	.byte	0x04, 0x17
        /*002a*/ 	.short	(.L_13 - .L_12)
.L_12:
        /*002c*/ 	.word	0x00000000
        /*0030*/ 	.short	0x0001
        /*0032*/ 	.short	0x0008
        /*0034*/ 	.byte	0x00, 0xf5, 0x21, 0x00


	//----- nvinfo : EIATTR_KPARAM_INFO
	.align		4
.L_13:
        /*0038*/ 	.byte	0x04, 0x17
        /*003a*/ 	.short	(.L_15 - .L_14)
.L_14:
        /*003c*/ 	.word	0x00000000
        /*0040*/ 	.short	0x0000
        /*0042*/ 	.short	0x0000
        /*0044*/ 	.byte	0x00, 0xf5, 0x21, 0x00


	//----- nvinfo : EIATTR_SPARSE_MMA_MASK
	.align		4
.L_15:
        /*0048*/ 	.byte	0x03, 0x50
        /*004a*/ 	.short	0x0000


	//----- nvinfo : EIATTR_MAXREG_COUNT
	.align		4
        /*004c*/ 	.byte	0x03, 0x1b
        /*004e*/ 	.short	0x00ff


	//----- nvinfo : EIATTR_MERCURY_ISA_VERSION
	.align		4
        /*0050*/ 	.byte	0x03, 0x5f
        /*0052*/ 	.short	0x0101


	//----- nvinfo : EIATTR_VRC_CTA_INIT_COUNT
	.align		4
        /*0054*/ 	.byte	0x02, 0x4a
	.zero		1
	.zero		1


	//----- nvinfo : EIATTR_EXIT_INSTR_OFFSETS
	.align		4
        /*0058*/ 	.byte	0x04, 0x1c
        /*005a*/ 	.short	(.L_17 - .L_16)


	//   ....[0]....
.L_16:
        /*005c*/ 	.word	0x000000d0


	//   ....[1]....
        /*0060*/ 	.word	0x00000a20


	//----- nvinfo : EIATTR_CBANK_PARAM_SIZE
	.align		4
.L_17:
        /*0064*/ 	.byte	0x03, 0x19
        /*0066*/ 	.short	0x001c


	//----- nvinfo : EIATTR_PARAM_CBANK
	.align		4
        /*0068*/ 	.byte	0x04, 0x0a
        /*006a*/ 	.short	(.L_19 - .L_18)
	.align		4
.L_18:
        /*006c*/ 	.word	index@(.nv.constant0._Z17matrixMultiplyGPUPKdS0_Pdi)
        /*0070*/ 	.short	0x0380
        /*0072*/ 	.short	0x001c


	//----- nvinfo : EIATTR_SW_WAR
	.align		4
.L_19:
        /*0074*/ 	.byte	0x04, 0x36
        /*0076*/ 	.short	(.L_21 - .L_20)
.L_20:
        /*0078*/ 	.word	0x00000008
.L_21:


//--------------------- .nv.callgraph             --------------------------
	.section	.nv.callgraph,"",@"SHT_CUDA_CALLGRAPH"
	.align	4
	.sectionentsize	8
	.align		4
        /*0000*/ 	.word	0x00000000
	.align		4
        /*0004*/ 	.word	0xffffffff
	.align		4
        /*0008*/ 	.word	0x00000000
	.align		4
        /*000c*/ 	.word	0xfffffffe
	.align		4
        /*0010*/ 	.word	0x00000000
	.align		4
        /*0014*/ 	.word	0xfffffffd
	.align		4
        /*0018*/ 	.word	0x00000000
	.align		4
        /*001c*/ 	.word	0xfffffffc


//--------------------- .text._Z17matrixMultiplyGPUPKdS0_Pdi --------------------------
	.section	.text._Z17matrixMultiplyGPUPKdS0_Pdi,"ax",@progbits
	.align	128
        .global         _Z17matrixMultiplyGPUPKdS0_Pdi
        .type           _Z17matrixMultiplyGPUPKdS0_Pdi,@function
        .size           _Z17matrixMultiplyGPUPKdS0_Pdi,(.L_x_5 - _Z17matrixMultiplyGPUPKdS0_Pdi)
        .other          _Z17matrixMultiplyGPUPKdS0_Pdi,@"STO_CUDA_ENTRY STV_DEFAULT"
_Z17matrixMultiplyGPUPKdS0_Pdi:
.text._Z17matrixMultiplyGPUPKdS0_Pdi:
[----:B------:R-:W-:Y:S01]  /*0000*/  LDC R1, c[0x0][0x37c] ;  /* 0x0000df00ff017b82 */ /* 0x000fe20000000800 */
[----:B------:R-:W0:Y:S07]  /*0010*/  S2R R2, SR_TID.X ;  /* 0x0000000000027919 */ /* 0x000e2e0000002100 */
[----:B------:R-:W1:Y:S01]  /*0020*/  S2UR UR4, SR_CTAID.Y ;  /* 0x00000000000479c3 */ /* 0x000e620000002600 */
[----:B------:R-:W2:Y:S07]  /*0030*/  S2R R22, SR_TID.Y ;  /* 0x0000000000167919 */ /* 0x000eae0000002200 */
[----:B------:R-:W1:Y:S08]  /*0040*/  LDC R9, c[0x0][0x364] ;  /* 0x0000d900ff097b82 */ /* 0x000e700000000800 */
[----:B------:R-:W0:Y:S08]  /*0050*/  S2UR UR5, SR_CTAID.X ;  /* 0x00000000000579c3 */ /* 0x000e300000002500 */
[----:B------:R-:W0:Y:S08]  /*0060*/  LDC R3, c[0x0][0x360] ;  /* 0x0000d800ff037b82 */ /* 0x000e300000000800 */
[----:B------:R-:W3:Y:S01]  /*0070*/  LDC R0, c[0x0][0x398] ;  /* 0x0000e600ff007b82 */ /* 0x000ee20000000800 */
[----:B-1----:R-:W-:-:S05]  /*0080*/  IMAD R11, R9, UR4, RZ ;  /* 0x00000004090b7c24 */ /* 0x002fca000f8e02ff */
[----:B--2---:R-:W-:Y:S01]  /*0090*/  IADD3 R5, PT, PT, R11, R22, RZ ;  /* 0x000000160b057210 */ /* 0x004fe20007ffe0ff */
[----:B0-----:R-:W-:-:S05]  /*00a0*/  IMAD R3, R3, UR5, R2 ;  /* 0x0000000503037c24 */ /* 0x001fca000f8e0202 */
[----:B------:R-:W-:-:S04]  /*00b0*/  VIMNMX R7, PT, PT, R5, R3, !PT ;  /* 0x0000000305077248 */ /* 0x000fc80007fe0100 */
[----:B---3--:R-:W-:-:S13]  /*00c0*/  ISETP.GE.AND P0, PT, R7, R0, PT ;  /* 0x000000000700720c */ /* 0x008fda0003f06270 */
[----:B------:R-:W-:Y:S05]  /*00d0*/  @P0 EXIT ;  /* 0x000000000000094d */ /* 0x000fea0003800000 */
[----:B------:R-:W-:Y:S01]  /*00e0*/  ISETP.GE.U32.AND P0, PT, R0, 0x8, PT ;  /* 0x000000080000780c */ /* 0x000fe20003f06070 */
[----:B------:R-:W0:Y:S01]  /*00f0*/  LDCU.64 UR6, c[0x0][0x358] ;  /* 0x00006b00ff0677ac */ /* 0x000e220008000a00 */
[----:B------:R-:W-:Y:S01]  /*0100*/  HFMA2 R2, -RZ, RZ, 0, 0 ;  /* 0x00000000ff027431 */ /* 0x000fe200000001ff */
[----:B------:R-:W-:-:S10]  /*0110*/  CS2R R16, SRZ ;  /* 0x0000000000107805 */ /* 0x000fd4000001ff00 */
[----:B------:R-:W-:Y:S05]  /*0120*/  @!P0 BRA `(.L_x_0) ;  /* 0x00000004002c8947 */ /* 0x000fea0003800000 */
[----:B------:R-:W-:Y:S01]  /*0130*/  MOV R23, RZ ;  /* 0x000000ff00177202 */ /* 0x000fe20000000f00 */
[----:B------:R-:W1:Y:S01]  /*0140*/  LDCU.64 UR8, c[0x0][0x388] ;  /* 0x00007100ff0877ac */ /* 0x000e620008000a00 */
[C---:B------:R-:W-:Y:S01]  /*0150*/  LOP3.LUT R4, R0.reuse, 0x7ffffff8, RZ, 0xc0, !PT ;  /* 0x7ffffff800047812 */ /* 0x040fe200078ec0ff */
[C---:B------:R-:W-:Y:S01]  /*0160*/  IMAD R25, R0.reuse, 0x5, R5 ;  /* 0x0000000500197824 */ /* 0x040fe200078e0205 */
[----:B------:R-:W-:Y:S01]  /*0170*/  MOV R2, R3 ;  /* 0x0000000300027202 */ /* 0x000fe20000000f00 */
[----:B------:R-:W-:Y:S01]  /*0180*/  IMAD.WIDE.U32 R6, R9, UR4, R22 ;  /* 0x0000000409067c25 */ /* 0x000fe2000f8e0016 */
[----:B------:R-:W-:Y:S01]  /*0190*/  IADD3 R22, PT, PT, R11, R0, R22 ;  /* 0x000000000b167210 */ /* 0x000fe20007ffe016 */
[----:B------:R-:W2:Y:S01]  /*01a0*/  LDC.64 R8, c[0x0][0x380] ;  /* 0x0000e000ff087b82 */ /* 0x000ea20000000a00 */
[C---:B------:R-:W-:Y:S01]  /*01b0*/  LEA R23, R0.reuse, R5, 0x2 ;  /* 0x0000000500177211 */ /* 0x040fe200078e10ff */
[C-C-:B------:R-:W-:Y:S01]  /*01c0*/  IMAD R27, R0.reuse, 0x6, R5.reuse ;  /* 0x00000006001b7824 */ /* 0x140fe200078e0205 */
[----:B------:R-:W-:Y:S01]  /*01d0*/  CS2R R16, SRZ ;  /* 0x0000000000107805 */ /* 0x000fe2000001ff00 */
[----:B------:R-:W-:Y:S01]  /*01e0*/  IMAD R29, R0, 0x7, R5 ;  /* 0x00000007001d7824 */ /* 0x000fe200078e0205 */
[----:B------:R-:W-:-:S02]  /*01f0*/  IADD3 R4, PT, PT, -R4, RZ, RZ ;  /* 0x000000ff04047210 */ /* 0x000fc40007ffe1ff */
[----:B-1----:R-:W-:-:S04]  /*0200*/  LEA R12, P0, R6, UR8, 0x3 ;  /* 0x00000008060c7c11 */ /* 0x002fc8000f8018ff */
[----:B------:R-:W-:Y:S01]  /*0210*/  LEA.HI.X R13, R6, UR9, R7, 0x3, P0 ;  /* 0x00000009060d7c11 */ /* 0x000fe200080f1c07 */
[C---:B------:R-:W-:Y:S01]  /*0220*/  IMAD R7, R0.reuse, 0x3, R5 ;  /* 0x0000000300077824 */ /* 0x040fe200078e0205 */
[----:B------:R-:W-:-:S07]  /*0230*/  LEA R6, R0, R5, 0x1 ;  /* 0x0000000500067211 */ /* 0x000fce00078e08ff */
.L_x_1:
[----:B--2---:R-:W-:Y:S01]  /*0240*/  IMAD.WIDE R14, R2, 0x8, R8 ;  /* 0x00000008020e7825 */ /* 0x004fe200078e0208 */
[----:B0-----:R-:W2:Y:S01]  /*0250*/  LDG.E.64 R20, desc[UR6][R12.64] ;  /* 0x000000060c147981 */ /* 0x001ea2000c1e1b00 */
[----:B------:R-:W0:Y:S03]  /*0260*/  LDC.64 R18, c[0x0][0x388] ;  /* 0x0000e200ff127b82 */ /* 0x000e260000000a00 */
[----:B------:R-:W2:Y:S02]  /*0270*/  LDG.E.64 R10, desc[UR6][R14.64] ;  /* 0x000000060e0a7981 */ /* 0x000ea4000c1e1b00 */
[----:B--2---:R-:W-:Y:S01]  /*0280*/  DFMA R20, R10, R20, R16 ;  /* 0x000000140a14722b */ /* 0x004fe20000000010 */
[----:B------:R-:W-:-:S04]  /*0290*/  IMAD.WIDE R10, R0, 0x8, R14 ;  /* 0x00000008000a7825 */ /* 0x000fc800078e020e */
[----:B0-----:R-:W-:Y:S02]  /*02a0*/  IMAD.WIDE.U32 R16, R22, 0x8, R18 ;  /* 0x0000000816107825 */ /* 0x001fe400078e0012 */
[----:B------:R-:W2:Y:S04]  /*02b0*/  LDG.E.64 R10, desc[UR6][R10.64] ;  /* 0x000000060a0a7981 */ /* 0x000ea8000c1e1b00 */
[----:B------:R-:W2:Y:S02]  /*02c0*/  LDG.E.64 R16, desc[UR6][R16.64] ;  /* 0x0000000610107981 */ /* 0x000ea4000c1e1b00 */
[----:B--2---:R-:W-:Y:S01]  /*02d0*/  DFMA R16, R10, R16, R20 ;  /* 0x000000100a10722b */ /* 0x004fe20000000014 */
[----:B------:R-:W-:-:S04]  /*02e0*/  IMAD.WIDE R20, R0, 0x10, R8 ;  /* 0x0000001000147825 */ /* 0x000fc800078e0208 */
[----:B------:R-:W-:-:S04]  /*02f0*/  IMAD.WIDE R10, R2, 0x8, R20 ;  /* 0x00000008020a7825 */ /* 0x000fc800078e0214 */
[----:B------:R-:W-:Y:S02]  /*0300*/  IMAD.WIDE.U32 R20, R6, 0x8, R18 ;  /* 0x0000000806147825 */ /* 0x000fe400078e0012 */
        /* <DEDUP_REMOVED lines=10> */
[----:B------:R-:W-:Y:S02]  /*03b0*/  IMAD.WIDE.U32 R20, R23, 0x8, R18 ;  /* 0x0000000817147825 */ /* 0x000fe400078e0012 */
[----:B------:R-:W2:Y:S04]  /*03c0*/  LDG.E.64 R10, desc[UR6][R10.64] ;  /* 0x000000060a0a7981 */ /* 0x000ea8000c1e1b00 */
[----:B------:R-:W2:Y:S02]  /*03d0*/  LDG.E.64 R20, desc[UR6][R20.64] ;  /* 0x0000000614147981 */ /* 0x000ea4000c1e1b00 */
[----:B--2---:R-:W-:Y:S01]  /*03e0*/  DFMA R20, R10, R20, R16 ;  /* 0x000000140a14722b */ /* 0x004fe20000000010 */
[----:B------:R-:W-:-:S04]  /*03f0*/  IMAD.WIDE R16, R0, 0x28, R8 ;  /* 0x0000002800107825 */ /* 0x000fc800078e0208 */
[----:B------:R-:W-:-:S04]  /*0400*/  IMAD.WIDE.U32 R10, R25, 0x8, R18 ;  /* 0x00000008190a7825 */ /* 0x000fc800078e0012 */
[----:B------:R-:W-:Y:S02]  /*0410*/  IMAD.WIDE R16, R2, 0x8, R16 ;  /* 0x0000000802107825 */ /* 0x000fe400078e0210 */
[----:B------:R-:W2:Y:S04]  /*0420*/  LDG.E.64 R10, desc[UR6][R10.64] ;  /* 0x000000060a0a7981 */ /* 0x000ea8000c1e1b00 */
[----:B------:R-:W2:Y:S01]  /*0430*/  LDG.E.64 R16, desc[UR6][R16.64] ;  /* 0x0000000610107981 */ /* 0x000ea2000c1e1b00 */
[----:B------:R-:W-:-:S06]  /*0440*/  IMAD.WIDE R14, R0, 0x30, R14 ;  /* 0x00000030000e7825 */ /* 0x000fcc00078e020e */
[----:B------:R-:W3:Y:S01]  /*0450*/  LDG.E.64 R14, desc[UR6][R14.64] ;  /* 0x000000060e0e7981 */ /* 0x000ee2000c1e1b00 */
[----:B--2---:R-:W-:Y:S01]  /*0460*/  DFMA R10, R16, R10, R20 ;  /* 0x0000000a100a722b */ /* 0x004fe20000000014 */
[----:B------:R-:W-:-:S04]  /*0470*/  IMAD.WIDE.U32 R16, R27, 0x8, R18 ;  /* 0x000000081b107825 */ /* 0x000fc800078e0012 */
[----:B------:R-:W-:Y:S02]  /*0480*/  IMAD.WIDE R20, R2, 0x8, R8 ;  /* 0x0000000802147825 */ /* 0x000fe400078e0208 */
[----:B------:R-:W3:Y:S02]  /*0490*/  LDG.E.64 R16, desc[UR6][R16.64] ;  /* 0x0000000610107981 */ /* 0x000ee4000c1e1b00 */
[----:B------:R-:W-:-:S04]  /*04a0*/  IMAD.WIDE.U32 R18, R29, 0x8, R18 ;  /* 0x000000081d127825 */ /* 0x000fc800078e0012 */
[----:B------:R-:W-:Y:S02]  /*04b0*/  IMAD.WIDE R20, R0, 0x38, R20 ;  /* 0x0000003800147825 */ /* 0x000fe400078e0214 */
[----:B------:R-:W2:Y:S04]  /*04c0*/  LDG.E.64 R18, desc[UR6][R18.64] ;  /* 0x0000000612127981 */ /* 0x000ea8000c1e1b00 */
[----:B------:R-:W2:Y:S01]  /*04d0*/  LDG.E.64 R20, desc[UR6][R20.64] ;  /* 0x0000000614147981 */ /* 0x000ea2000c1e1b00 */
[----:B------:R-:W-:-:S04]  /*04e0*/  IADD3 R4, PT, PT, R4, 0x8, RZ ;  /* 0x0000000804047810 */ /* 0x000fc80007ffe0ff */
[----:B------:R-:W-:Y:S02]  /*04f0*/  ISETP.NE.AND P0, PT, R4, RZ, PT ;  /* 0x000000ff0400720c */ /* 0x000fe40003f05270 */
[----:B------:R-:W-:-:S04]  /*0500*/  SHF.L.U32 R24, R0, 0x3, RZ ;  /* 0x0000000300187819 */ /* 0x000fc800000006ff */
[C---:B------:R-:W-:Y:S01]  /*0510*/  IADD3 R2, PT, PT, R24.reuse, R2, RZ ;  /* 0x0000000218027210 */ /* 0x040fe20007ffe0ff */
[C---:B------:R-:W-:Y:S01]  /*0520*/  IMAD.WIDE.U32 R12, R24.reuse, 0x8, R12 ;  /* 0x00000008180c7825 */ /* 0x040fe200078e000c */
[C---:B------:R-:W-:Y:S02]  /*0530*/  IADD3 R22, PT, PT, R24.reuse, R22, RZ ;  /* 0x0000001618167210 */ /* 0x040fe40007ffe0ff */
[C---:B------:R-:W-:Y:S02]  /*0540*/  IADD3 R6, PT, PT, R24.reuse, R6, RZ ;  /* 0x0000000618067210 */ /* 0x040fe40007ffe0ff */
[C---:B------:R-:W-:Y:S02]  /*0550*/  IADD3 R7, PT, PT, R24.reuse, R7, RZ ;  /* 0x0000000718077210 */ /* 0x040fe40007ffe0ff */
[C---:B------:R-:W-:Y:S02]  /*0560*/  IADD3 R23, PT, PT, R24.reuse, R23, RZ ;  /* 0x0000001718177210 */ /* 0x040fe40007ffe0ff */
[----:B------:R-:W-:-:S02]  /*0570*/  IADD3 R25, PT, PT, R24, R25, RZ ;  /* 0x0000001918197210 */ /* 0x000fc40007ffe0ff */
[C---:B------:R-:W-:Y:S02]  /*0580*/  IADD3 R27, PT, PT, R24.reuse, R27, RZ ;  /* 0x0000001b181b7210 */ /* 0x040fe40007ffe0ff */
[----:B------:R-:W-:Y:S01]  /*0590*/  IADD3 R29, PT, PT, R24, R29, RZ ;  /* 0x0000001d181d7210 */ /* 0x000fe20007ffe0ff */
[----:B---3--:R-:W-:-:S08]  /*05a0*/  DFMA R10, R14, R16, R10 ;  /* 0x000000100e0a722b */ /* 0x008fd0000000000a */
[----:B--2---:R-:W-:Y:S01]  /*05b0*/  DFMA R16, R20, R18, R10 ;  /* 0x000000121410722b */ /* 0x004fe2000000000a */
[----:B------:R-:W-:Y:S10]  /*05c0*/  @P0 BRA `(.L_x_1) ;  /* 0xfffffffc001c0947 */ /* 0x000ff4000383ffff */
[----:B------:R-:W-:-:S07]  /*05d0*/  LOP3.LUT R2, R0, 0x7ffffff8, RZ, 0xc0, !PT ;  /* 0x7ffffff800027812 */ /* 0x000fce00078ec0ff */
.L_x_0:
[----:B------:R-:W-:-:S04]  /*05e0*/  LOP3.LUT R6, R0, 0x7, RZ, 0xc0, !PT ;  /* 0x0000000700067812 */ /* 0x000fc800078ec0ff */
[----:B------:R-:W-:-:S13]  /*05f0*/  ISETP.NE.AND P0, PT, R6, RZ, PT ;  /* 0x000000ff0600720c */ /* 0x000fda0003f05270 */
[----:B------:R-:W-:Y:S05]  /*0600*/  @!P0 BRA `(.L_x_2) ;  /* 0x0000000000f48947 */ /* 0x000fea0003800000 */
[----:B------:R-:W-:Y:S02]  /*0610*/  ISETP.GE.U32.AND P0, PT, R6, 0x4, PT ;  /* 0x000000040600780c */ /* 0x000fe40003f06070 */
[----:B------:R-:W-:-:S04]  /*0620*/  LOP3.LUT R4, R0, 0x3, RZ, 0xc0, !PT ;  /* 0x0000000300047812 */ /* 0x000fc800078ec0ff */
[----:B------:R-:W-:-:S07]  /*0630*/  ISETP.NE.AND P1, PT, R4, RZ, PT ;  /* 0x000000ff0400720c */ /* 0x000fce0003f25270 */
[----:B------:R-:W-:Y:S06]  /*0640*/  @!P0 BRA `(.L_x_3) ;  /* 0x0000000000708947 */ /* 0x000fec0003800000 */
[----:B------:R-:W1:Y:S01]  /*0650*/  LDC.64 R20, c[0x0][0x388] ;  /* 0x0000e200ff147b82 */ /* 0x000e620000000a00 */
[CC--:B------:R-:W-:Y:S02]  /*0660*/  IMAD R9, R2.reuse, R0.reuse, R5 ;  /* 0x0000000002097224 */ /* 0x0c0fe400078e0205 */
[----:B------:R-:W-:-:S05]  /*0670*/  IMAD R7, R2, R0, R3 ;  /* 0x0000000002077224 */ /* 0x000fca00078e0203 */
[----:B------:R-:W2:Y:S01]  /*0680*/  LDC.64 R22, c[0x0][0x380] ;  /* 0x0000e000ff167b82 */ /* 0x000ea20000000a00 */
[C---:B-1----:R-:W-:Y:S01]  /*0690*/  IMAD.WIDE.U32 R18, R9.reuse, 0x8, R20 ;  /* 0x0000000809127825 */ /* 0x042fe200078e0014 */
[----:B------:R-:W-:-:S05]  /*06a0*/  IADD3 R9, PT, PT, R9, R0, RZ ;  /* 0x0000000009097210 */ /* 0x000fca0007ffe0ff */
[----:B0-----:R-:W3:Y:S01]  /*06b0*/  LDG.E.64 R18, desc[UR6][R18.64] ;  /* 0x0000000612127981 */ /* 0x001ee2000c1e1b00 */
[----:B--2---:R-:W-:-:S05]  /*06c0*/  IMAD.WIDE R22, R7, 0x8, R22 ;  /* 0x0000000807167825 */ /* 0x004fca00078e0216 */
[----:B------:R0:W3:Y:S01]  /*06d0*/  LDG.E.64 R14, desc[UR6][R22.64] ;  /* 0x00000006160e7981 */ /* 0x0000e2000c1e1b00 */
[C---:B------:R-:W-:Y:S01]  /*06e0*/  IMAD.WIDE.U32 R12, R9.reuse, 0x8, R20 ;  /* 0x00000008090c7825 */ /* 0x040fe200078e0014 */
[----:B------:R-:W-:-:S03]  /*06f0*/  IADD3 R7, PT, PT, R9, R0, RZ ;  /* 0x0000000009077210 */ /* 0x000fc60007ffe0ff */
[C---:B------:R-:W-:Y:S02]  /*0700*/  IMAD.WIDE R26, R0.reuse, 0x8, R22 ;  /* 0x00000008001a7825 */ /* 0x040fe400078e0216 */
[----:B------:R-:W2:Y:S02]  /*0710*/  LDG.E.64 R12, desc[UR6][R12.64] ;  /* 0x000000060c0c7981 */ /* 0x000ea4000c1e1b00 */
[C---:B------:R-:W-:Y:S02]  /*0720*/  IMAD.WIDE.U32 R8, R7.reuse, 0x8, R20 ;  /* 0x0000000807087825 */ /* 0x040fe400078e0014 */
[----:B------:R-:W2:Y:S02]  /*0730*/  LDG.E.64 R10, desc[UR6][R26.64] ;  /* 0x000000061a0a7981 */ /* 0x000ea4000c1e1b00 */
[C---:B------:R-:W-:Y:S01]  /*0740*/  IMAD.WIDE R24, R0.reuse, 0x8, R26 ;  /* 0x0000000800187825 */ /* 0x040fe200078e021a */
[----:B------:R-:W-:Y:S01]  /*0750*/  IADD3 R29, PT, PT, R7, R0, RZ ;  /* 0x00000000071d7210 */ /* 0x000fe20007ffe0ff */
[----:B------:R-:W4:Y:S04]  /*0760*/  LDG.E.64 R8, desc[UR6][R8.64] ;  /* 0x0000000608087981 */ /* 0x000f28000c1e1b00 */
[----:B------:R-:W4:Y:S01]  /*0770*/  LDG.E.64 R6, desc[UR6][R24.64] ;  /* 0x0000000618067981 */ /* 0x000f22000c1e1b00 */
[----:B0-----:R-:W-:-:S04]  /*0780*/  IMAD.WIDE R22, R0, 0x8, R24 ;  /* 0x0000000800167825 */ /* 0x001fc800078e0218 */
[----:B------:R-:W-:Y:S02]  /*0790*/  IMAD.WIDE.U32 R20, R29, 0x8, R20 ;  /* 0x000000081d147825 */ /* 0x000fe400078e0014 */
[----:B------:R-:W5:Y:S04]  /*07a0*/  LDG.E.64 R22, desc[UR6][R22.64] ;  /* 0x0000000616167981 */ /* 0x000f68000c1e1b00 */
[----:B------:R-:W5:Y:S01]  /*07b0*/  LDG.E.64 R20, desc[UR6][R20.64] ;  /* 0x0000000614147981 */ /* 0x000f62000c1e1b00 */
[----:B------:R-:W-:Y:S01]  /*07c0*/  IADD3 R2, PT, PT, R2, 0x4, RZ ;  /* 0x0000000402027810 */ /* 0x000fe20007ffe0ff */
[----:B---3--:R-:W-:-:S08]  /*07d0*/  DFMA R14, R14, R18, R16 ;  /* 0x000000120e0e722b */ /* 0x008fd00000000010 */
[----:B--2---:R-:W-:-:S08]  /*07e0*/  DFMA R10, R10, R12, R14 ;  /* 0x0000000c0a0a722b */ /* 0x004fd0000000000e */
[----:B----4-:R-:W-:-:S08]  /*07f0*/  DFMA R6, R6, R8, R10 ;  /* 0x000000080606722b */ /* 0x010fd0000000000a */
[----:B-----5:R-:W-:-:S11]  /*0800*/  DFMA R16, R22, R20, R6 ;  /* 0x000000141610722b */ /* 0x020fd60000000006 */
.L_x_3:
[----:B------:R-:W-:Y:S05]  /*0810*/  @!P1 BRA `(.L_x_2) ;  /* 0x0000000000709947 */ /* 0x000fea0003800000 */
[----:B------:R-:W1:Y:S01]  /*0820*/  LDC.64 R14, c[0x0][0x388] ;  /* 0x0000e200ff0e7b82 */ /* 0x000e620000000a00 */
[----:B------:R-:W-:Y:S02]  /*0830*/  ISETP.NE.AND P0, PT, R4, 0x1, PT ;  /* 0x000000010400780c */ /* 0x000fe40003f05270 */
[----:B------:R-:W-:-:S04]  /*0840*/  LOP3.LUT R4, R0, 0x1, RZ, 0xc0, !PT ;  /* 0x0000000100047812 */ /* 0x000fc800078ec0ff */
[----:B------:R-:W-:Y:S01]  /*0850*/  ISETP.NE.U32.AND P1, PT, R4, 0x1, PT ;  /* 0x000000010400780c */ /* 0x000fe20003f25070 */
[----:B------:R-:W2:Y:S06]  /*0860*/  LDC.64 R20, c[0x0][0x380] ;  /* 0x0000e000ff147b82 */ /* 0x000eac0000000a00 */
[CC--:B------:R-:W-:Y:S02]  /*0870*/  @P0 IMAD R19, R2.reuse, R0.reuse, R5 ;  /* 0x0000000002130224 */ /* 0x0c0fe400078e0205 */
[----:B------:R-:W3:Y:S01]  /*0880*/  LDC.64 R12, c[0x0][0x380] ;  /* 0x0000e000ff0c7b82 */ /* 0x000ee20000000a00 */
[C---:B------:R-:W-:Y:S01]  /*0890*/  @P0 IMAD R9, R2.reuse, R0, R3 ;  /* 0x0000000002090224 */ /* 0x040fe200078e0203 */
[----:B------:R-:W-:-:S06]  /*08a0*/  @P0 IADD3 R2, PT, PT, R2, 0x2, RZ ;  /* 0x0000000202020810 */ /* 0x000fcc0007ffe0ff */
[----:B------:R-:W4:Y:S01]  /*08b0*/  LDC.64 R10, c[0x0][0x388] ;  /* 0x0000e200ff0a7b82 */ /* 0x000f220000000a00 */
[C---:B-1----:R-:W-:Y:S01]  /*08c0*/  @P0 IMAD.WIDE.U32 R6, R19.reuse, 0x8, R14 ;  /* 0x0000000813060825 */ /* 0x042fe200078e000e */
[----:B------:R-:W-:-:S05]  /*08d0*/  @P0 IADD3 R19, PT, PT, R19, R0, RZ ;  /* 0x0000000013130210 */ /* 0x000fca0007ffe0ff */
[----:B0-----:R-:W5:Y:S01]  /*08e0*/  @P0 LDG.E.64 R6, desc[UR6][R6.64] ;  /* 0x0000000606060981 */ /* 0x001f62000c1e1b00 */
[----:B--2---:R-:W-:-:S04]  /*08f0*/  @P0 IMAD.WIDE R20, R9, 0x8, R20 ;  /* 0x0000000809140825 */ /* 0x004fc800078e0214 */
[----:B------:R-:W-:Y:S01]  /*0900*/  @P0 IMAD.WIDE.U32 R18, R19, 0x8, R14 ;  /* 0x0000000813120825 */ /* 0x000fe200078e000e */
[----:B------:R-:W5:Y:S03]  /*0910*/  @P0 LDG.E.64 R8, desc[UR6][R20.64] ;  /* 0x0000000614080981 */ /* 0x000f66000c1e1b00 */
[----:B------:R-:W-:Y:S02]  /*0920*/  @P0 IMAD.WIDE R14, R0, 0x8, R20 ;  /* 0x00000008000e0825 */ /* 0x000fe400078e0214 */
[----:B------:R-:W2:Y:S02]  /*0930*/  @P0 LDG.E.64 R18, desc[UR6][R18.64] ;  /* 0x0000000612120981 */ /* 0x000ea4000c1e1b00 */
[CC--:B------:R-:W-:Y:S02]  /*0940*/  @!P1 IMAD R23, R2.reuse, R0.reuse, R3 ;  /* 0x0000000002179224 */ /* 0x0c0fe400078e0203 */
[----:B------:R-:W-:Y:S01]  /*0950*/  @!P1 IMAD R25, R2, R0, R5 ;  /* 0x0000000002199224 */ /* 0x000fe200078e0205 */
[----:B------:R-:W2:Y:S01]  /*0960*/  @P0 LDG.E.64 R14, desc[UR6][R14.64] ;  /* 0x000000060e0e0981 */ /* 0x000ea2000c1e1b00 */
[----:B---3--:R-:W-:-:S04]  /*0970*/  @!P1 IMAD.WIDE R12, R23, 0x8, R12 ;  /* 0x00000008170c9825 */ /* 0x008fc800078e020c */
[----:B----4-:R-:W-:Y:S02]  /*0980*/  @!P1 IMAD.WIDE.U32 R10, R25, 0x8, R10 ;  /* 0x00000008190a9825 */ /* 0x010fe400078e000a */
[----:B------:R-:W3:Y:S04]  /*0990*/  @!P1 LDG.E.64 R12, desc[UR6][R12.64] ;  /* 0x000000060c0c9981 */ /* 0x000ee8000c1e1b00 */
[----:B------:R-:W3:Y:S01]  /*09a0*/  @!P1 LDG.E.64 R10, desc[UR6][R10.64] ;  /* 0x000000060a0a9981 */ /* 0x000ee2000c1e1b00 */
[----:B-----5:R-:W-:-:S08]  /*09b0*/  @P0 DFMA R6, R8, R6, R16 ;  /* 0x000000060806022b */ /* 0x020fd00000000010 */
[----:B--2---:R-:W-:-:S08]  /*09c0*/  @P0 DFMA R16, R14, R18, R6 ;  /* 0x000000120e10022b */ /* 0x004fd00000000006 */
[----:B---3--:R-:W-:-:S11]  /*09d0*/  @!P1 DFMA R16, R12, R10, R16 ;  /* 0x0000000a0c10922b */ /* 0x008fd60000000010 */
.L_x_2:
[----:B------:R-:W1:Y:S01]  /*09e0*/  LDC.64 R6, c[0x0][0x390] ;  /* 0x0000e400ff067b82 */ /* 0x000e620000000a00 */
[----:B------:R-:W-:-:S04]  /*09f0*/  IMAD R3, R5, R0, R3 ;  /* 0x0000000005037224 */ /* 0x000fc800078e0203 */
[----:B-1----:R-:W-:-:S05]  /*0a00*/  IMAD.WIDE R2, R3, 0x8, R6 ;  /* 0x0000000803027825 */ /* 0x002fca00078e0206 */
[----:B0-----:R-:W-:Y:S01]  /*0a10*/  STG.E.64 desc[UR6][R2.64], R16 ;  /* 0x0000001002007986 */ /* 0x001fe2000c101b06 */
[----:B------:R-:W-:Y:S05]  /*0a20*/  EXIT ;  /* 0x000000000000794d */ /* 0x000fea0003800000 */
.L_x_4:
[----:B------:R-:W-:-:S00]  /*0a30*/  BRA `(.L_x_4) ;  /* 0xfffffffc00fc7947 */ /* 0x000fc0000383ffff */
[----:B------:R-:W-:-:S00]  /*0a40*/  NOP ;  /* 0x0000000000007918 */ /* 0x000fc00000000000 */
        /* <DEDUP_REMOVED lines=11> */
.L_x_5:


//--------------------- .nv.shared.reserved.0     --------------------------
	.section	.nv.shared.reserved.0,"aw",@nobits
	.weak		__nv_reservedSMEM_offset_0_alias
	.size		__nv_reservedSMEM_offset_0_alias, 0, 64
	.other		__nv_reservedSMEM_offset_0_alias,@"STO_CUDA_RESERVED_SHARED STV_DEFAULT"
__nv_reservedSMEM_offset_0_alias:
	.zero		0
	.zero		64


//--------------------- .nv.constant0._Z17matrixMultiplyGPUPKdS0_Pdi --------------------------
	.section	.nv.constant0._Z17matrixMultiplyGPUPKdS0_Pdi,"a",@progbits
	.sectionflags	@""
	.align	4
.nv.constant0._Z17matrixMultiplyGPUPKdS0_Pdi:
	.zero		924


//--------------------- SYMBOLS --------------------------

	.type		.nv.reservedSmem.offset0,@object
	.size		.nv.reservedSmem.offset0,0x4
